//
// Generated by NVIDIA NVVM Compiler
//
// Compiler Build ID: CL-36424714
// Cuda compilation tools, release 13.0, V13.0.88
// Based on NVVM 20.0.0
//

.version 9.0
.target sm_100
.address_size 64

	// .globl	_Z16data_cast_kernelPfPhiiii

.visible .entry _Z16data_cast_kernelPfPhiiii(
	.param .u64 .ptr .align 1 _Z16data_cast_kernelPfPhiiii_param_0,
	.param .u64 .ptr .align 1 _Z16data_cast_kernelPfPhiiii_param_1,
	.param .u32 _Z16data_cast_kernelPfPhiiii_param_2,
	.param .u32 _Z16data_cast_kernelPfPhiiii_param_3,
	.param .u32 _Z16data_cast_kernelPfPhiiii_param_4,
	.param .u32 _Z16data_cast_kernelPfPhiiii_param_5
)
{
	.reg .pred 	%p<4>;
	.reg .b32 	%r<21>;
	.reg .b32 	%f<4>;
	.reg .b64 	%rd<13>;

	ld.param.u64 	%rd1, [_Z16data_cast_kernelPfPhiiii_param_0];
	ld.param.u64 	%rd2, [_Z16data_cast_kernelPfPhiiii_param_1];
	ld.param.u32 	%r5, [_Z16data_cast_kernelPfPhiiii_param_2];
	ld.param.u32 	%r6, [_Z16data_cast_kernelPfPhiiii_param_3];
	ld.param.u32 	%r3, [_Z16data_cast_kernelPfPhiiii_param_4];
	ld.param.u32 	%r4, [_Z16data_cast_kernelPfPhiiii_param_5];
	mov.u32 	%r8, %ntid.x;
	mov.u32 	%r9, %ctaid.x;
	mov.u32 	%r10, %tid.x;
	mad.lo.s32 	%r1, %r8, %r9, %r10;
	mov.u32 	%r11, %ntid.y;
	mov.u32 	%r12, %ctaid.y;
	mov.u32 	%r13, %tid.y;
	mad.lo.s32 	%r14, %r11, %r12, %r13;
	setp.ge.s32 	%p1, %r1, %r5;
	setp.ge.s32 	%p2, %r14, %r6;
	or.pred  	%p3, %p1, %p2;
	@%p3 bra 	$L__BB0_2;
	cvta.to.global.u64 	%rd3, %rd1;
	cvta.to.global.u64 	%rd4, %rd2;
	mul.lo.s32 	%r15, %r3, %r14;
	cvt.s64.s32 	%rd5, %r15;
	mul.lo.s32 	%r16, %r1, 3;
	cvt.s64.s32 	%rd6, %r16;
	add.s64 	%rd7, %rd5, %rd6;
	shl.b64 	%rd8, %rd7, 2;
	add.s64 	%rd9, %rd3, %rd8;
	mul.lo.s32 	%r17, %r4, %r14;
	cvt.s64.s32 	%rd10, %r17;
	add.s64 	%rd11, %rd10, %rd6;
	add.s64 	%rd12, %rd4, %rd11;
	ld.global.f32 	%f1, [%rd9];
	cvt.rzi.u32.f32 	%r18, %f1;
	st.global.u8 	[%rd12], %r18;
	ld.global.f32 	%f2, [%rd9+4];
	cvt.rzi.u32.f32 	%r19, %f2;
	st.global.u8 	[%rd12+1], %r19;
	ld.global.f32 	%f3, [%rd9+8];
	cvt.rzi.u32.f32 	%r20, %f3;
	st.global.u8 	[%rd12+2], %r20;
$L__BB0_2:
	ret;

}


// ===== COMPILED SASS (sm_100) =====

	.target	sm_100

	.elftype	@"ET_EXEC"


//--------------------- .note.nv.tkinfo           --------------------------
	.section	.note.nv.tkinfo,"",@"SHT_NOTE"
	.sectionflags	@"SHF_NOTE_NV_TKINFO"
	.tkinfo
        /*0018*/ 	.word	0x00000002
        /*0030*/ 	.string	""
        /*0030*/ 	.string	"ptxas"
        /*0030*/ 	.string	"Cuda compilation tools, release 13.0, V13.0.88"
        /*0030*/ 	.string	"Build cuda_13.0.r13.0/compiler.36424714_0"
        /*0030*/ 	.string	"-arch sm_100 -m 64 "



//--------------------- .note.nv.cuinfo           --------------------------
	.section	.note.nv.cuinfo,"",@"SHT_NOTE"
	.sectionflags	@"SHF_NOTE_NV_CUINFO"
        /*0018*/ 	.short	0x0002
        /*001a*/ 	.short	0x0064
        /*001c*/ 	.short	0x0082
	.zero		2


//--------------------- .nv.info                  --------------------------
	.section	.nv.info,"",@"SHT_CUDA_INFO"
	.align	4


	//----- nvinfo : EIATTR_REGCOUNT
	.align		4
        /*0000*/ 	.byte	0x04, 0x2f
        /*0002*/ 	.short	(.L_1 - .L_0)
	.align		4
.L_0:
        /*0004*/ 	.word	index@(_Z16data_cast_kernelPfPhiiii)
        /*0008*/ 	.word	0x0000000e


	//----- nvinfo : EIATTR_FRAME_SIZE
	.align		4
.L_1:
        /*000c*/ 	.byte	0x04, 0x11
        /*000e*/ 	.short	(.L_3 - .L_2)
	.align		4
.L_2:
        /*0010*/ 	.word	index@(_Z16data_cast_kernelPfPhiiii)
        /*0014*/ 	.word	0x00000000


	//----- nvinfo : EIATTR_MIN_STACK_SIZE
	.align		4
.L_3:
        /*0018*/ 	.byte	0x04, 0x12
        /*001a*/ 	.short	(.L_5 - .L_4)
	.align		4
.L_4:
        /*001c*/ 	.word	index@(_Z16data_cast_kernelPfPhiiii)
        /*0020*/ 	.word	0x00000000
.L_5:


//--------------------- .nv.compat                --------------------------
	.section	.nv.compat,"",@"SHT_CUDA_COMPAT_INFO"
	.align	4
        /*0000*/ 	.byte	0x02, 0x09, 0x00, 0x00, 0x02, 0x02, 0x01, 0x00, 0x02, 0x05, 0x05, 0x00, 0x03, 0x07, 0x01, 0x01
        /*0010*/ 	.byte	0x02, 0x03, 0x00, 0x00, 0x02, 0x06, 0x01, 0x00, 0x04, 0x0b, 0x08, 0x00, 0x09, 0x00, 0x00, 0x00
        /*0020*/ 	.byte	0x00, 0x00, 0x00, 0x00


//--------------------- .nv.info._Z16data_cast_kernelPfPhiiii --------------------------
	.section	.nv.info._Z16data_cast_kernelPfPhiiii,"",@"SHT_CUDA_INFO"
	.sectionflags	@""
	.align	4


	//----- nvinfo : EIATTR_CUDA_API_VERSION
	.align		4
        /*0000*/ 	.byte	0x04, 0x37
        /*0002*/ 	.short	(.L_7 - .L_6)
.L_6:
        /*0004*/ 	.word	0x00000082


	//----- nvinfo : EIATTR_KPARAM_INFO
	.align		4
.L_7:
        /*0008*/ 	.byte	0x04, 0x17
        /*000a*/ 	.short	(.L_9 - .L_8)
.L_8:
        /*000c*/ 	.word	0x00000000
        /*0010*/ 	.short	0x0005
        /*0012*/ 	.short	0x001c
        /*0014*/ 	.byte	0x00, 0xf0, 0x11, 0x00


	//----- nvinfo : EIATTR_KPARAM_INFO
	.align		4
.L_9:
        /*0018*/ 	.byte	0x04, 0x17
        /*001a*/ 	.short	(.L_11 - .L_10)
.L_10:
        /*001c*/ 	.word	0x00000000
        /*0020*/ 	.short	0x0004
        /*0022*/ 	.short	0x0018
        /*0024*/ 	.byte	0x00, 0xf0, 0x11, 0x00


	//----- nvinfo : EIATTR_KPARAM_INFO
	.align		4
.L_11:
        /*0028*/ 	.byte	0x04, 0x17
        /*002a*/ 	.short	(.L_13 - .L_12)
.L_12:
        /*002c*/ 	.word	0x00000000
        /*0030*/ 	.short	0x0003
        /*0032*/ 	.short	0x0014
        /*0034*/ 	.byte	0x00, 0xf0, 0x11, 0x00


	//----- nvinfo : EIATTR_KPARAM_INFO
	.align		4
.L_13:
        /*0038*/ 	.byte	0x04, 0x17
        /*003a*/ 	.short	(.L_15 - .L_14)
.L_14:
        /*003c*/ 	.word	0x00000000
        /*0040*/ 	.short	0x0002
        /*0042*/ 	.short	0x0010
        /*0044*/ 	.byte	0x00, 0xf0, 0x11, 0x00


	//----- nvinfo : EIATTR_KPARAM_INFO
	.align		4
.L_15:
        /*0048*/ 	.byte	0x04, 0x17
        /*004a*/ 	.short	(.L_17 - .L_16)
.L_16:
        /*004c*/ 	.word	0x00000000
        /*0050*/ 	.short	0x0001
        /*0052*/ 	.short	0x0008
        /*0054*/ 	.byte	0x00, 0xf5, 0x21, 0x00


	//----- nvinfo : EIATTR_KPARAM_INFO
	.align		4
.L_17:
        /*0058*/ 	.byte	0x04, 0x17
        /*005a*/ 	.short	(.L_19 - .L_18)
.L_18:
        /*005c*/ 	.word	0x00000000
        /*0060*/ 	.short	0x0000
        /*0062*/ 	.short	0x0000
        /*0064*/ 	.byte	0x00, 0xf5, 0x21, 0x00


	//----- nvinfo : EIATTR_SPARSE_MMA_MASK
	.align		4
.L_19:
        /*0068*/ 	.byte	0x03, 0x50
        /*006a*/ 	.short	0x0000


	//----- nvinfo : EIATTR_MAXREG_COUNT
	.align		4
        /*006c*/ 	.byte	0x03, 0x1b
        /*006e*/ 	.short	0x00ff


	//----- nvinfo : EIATTR_MERCURY_ISA_VERSION
	.align		4
        /*0070*/ 	.byte	0x03, 0x5f
        /*0072*/ 	.short	0x0101


	//----- nvinfo : EIATTR_VRC_CTA_INIT_COUNT
	.align		4
        /*0074*/ 	.byte	0x02, 0x4a
	.zero		1
	.zero		1


	//----- nvinfo : EIATTR_EXIT_INSTR_OFFSETS
	.align		4
        /*0078*/ 	.byte	0x04, 0x1c
        /*007a*/ 	.short	(.L_21 - .L_20)


	//   ....[0]....
.L_20:
        /*007c*/ 	.word	0x000000c0


	//   ....[1]....
        /*0080*/ 	.word	0x00000240


	//----- nvinfo : EIATTR_CBANK_PARAM_SIZE
	.align		4
.L_21:
        /*0084*/ 	.byte	0x03, 0x19
        /*0086*/ 	.short	0x0020


	//----- nvinfo : EIATTR_PARAM_CBANK
	.align		4
        /*0088*/ 	.byte	0x04, 0x0a
        /*008a*/ 	.short	(.L_23 - .L_22)
	.align		4
.L_22:
        /*008c*/ 	.word	index@(.nv.constant0._Z16data_cast_kernelPfPhiiii)
        /*0090*/ 	.short	0x0380
        /*0092*/ 	.short	0x0020


	//----- nvinfo : EIATTR_SW_WAR
	.align		4
.L_23:
        /*0094*/ 	.byte	0x04, 0x36
        /*0096*/ 	.short	(.L_25 - .L_24)
.L_24:
        /*0098*/ 	.word	0x00000008
.L_25:


//--------------------- .nv.callgraph             --------------------------
	.section	.nv.callgraph,"",@"SHT_CUDA_CALLGRAPH"
	.align	4
	.sectionentsize	8
	.align		4
        /*0000*/ 	.word	0x00000000
	.align		4
        /*0004*/ 	.word	0xffffffff
	.align		4
        /*0008*/ 	.word	0x00000000
	.align		4
        /*000c*/ 	.word	0xfffffffe
	.align		4
        /*0010*/ 	.word	0x00000000
	.align		4
        /*0014*/ 	.word	0xfffffffd
	.align		4
        /*0018*/ 	.word	0x00000000
	.align		4
        /*001c*/ 	.word	0xfffffffc


//--------------------- .text._Z16data_cast_kernelPfPhiiii --------------------------
	.section	.text._Z16data_cast_kernelPfPhiiii,"ax",@progbits
	.align	128
        .global         _Z16data_cast_kernelPfPhiiii
        .type           _Z16data_cast_kernelPfPhiiii,@function
        .size           _Z16data_cast_kernelPfPhiiii,(.L_x_1 - _Z16data_cast_kernelPfPhiiii)
        .other          _Z16data_cast_kernelPfPhiiii,@"STO_CUDA_ENTRY STV_DEFAULT"
_Z16data_cast_kernelPfPhiiii:
.text._Z16data_cast_kernelPfPhiiii:
[----:B------:R-:W-:Y:S01]  /*0000*/  LDC R1, c[0x0][0x37c] ;  /* 0x0000df00ff017b82 */ /* 0x000fe20000000800 */
[----:B------:R-:W0:Y:S01]  /*0010*/  S2R R4, SR_CTAID.Y ;  /* 0x0000000000047919 */ /* 0x000e220000002600 */
[----:B------:R-:W1:Y:S01]  /*0020*/  LDCU UR4, c[0x0][0x360] ;  /* 0x00006c00ff0477ac */ /* 0x000e620008000800 */
[----:B------:R-:W0:Y:S01]  /*0030*/  S2R R5, SR_TID.Y ;  /* 0x0000000000057919 */ /* 0x000e220000002200 */
[----:B------:R-:W0:Y:S01]  /*0040*/  LDCU UR5, c[0x0][0x364] ;  /* 0x00006c80ff0577ac */ /* 0x000e220008000800 */
[----:B------:R-:W1:Y:S01]  /*0050*/  S2R R0, SR_CTAID.X ;  /* 0x0000000000007919 */ /* 0x000e620000002500 */
[----:B------:R-:W2:Y:S01]  /*0060*/  LDCU.64 UR6, c[0x0][0x390] ;  /* 0x00007200ff0677ac */ /* 0x000ea20008000a00 */
[----:B------:R-:W1:Y:S01]  /*0070*/  S2R R3, SR_TID.X ;  /* 0x0000000000037919 */ /* 0x000e620000002100 */
[----:B0-----:R-:W-:-:S05]  /*0080*/  IMAD R4, R4, UR5, R5 ;  /* 0x0000000504047c24 */ /* 0x001fca000f8e0205 */
[----:B--2---:R-:W-:Y:S01]  /*0090*/  ISETP.GE.AND P0, PT, R4, UR7, PT ;  /* 0x0000000704007c0c */ /* 0x004fe2000bf06270 */
[----:B-1----:R-:W-:-:S05]  /*00a0*/  IMAD R0, R0, UR4, R3 ;  /* 0x0000000400007c24 */ /* 0x002fca000f8e0203 */
[----:B------:R-:W-:-:S13]  /*00b0*/  ISETP.GE.OR P0, PT, R0, UR6, P0 ;  /* 0x0000000600007c0c */ /* 0x000fda0008706670 */
[----:B------:R-:W-:Y:S05]  /*00c0*/  @P0 EXIT ;  /* 0x000000000000094d */ /* 0x000fea0003800000 */
[----:B------:R-:W0:Y:S01]  /*00d0*/  LDCU.64 UR6, c[0x0][0x398] ;  /* 0x00007300ff0677ac */ /* 0x000e220008000a00 */
[----:B------:R-:W-:Y:S01]  /*00e0*/  IMAD R5, R0, 0x3, RZ ;  /* 0x0000000300057824 */ /* 0x000fe200078e02ff */
[----:B------:R-:W1:Y:S04]  /*00f0*/  LDCU.128 UR8, c[0x0][0x380] ;  /* 0x00007000ff0877ac */ /* 0x000e680008000c00 */
[----:B------:R-:W-:Y:S01]  /*0100*/  SHF.R.S32.HI R9, RZ, 0x1f, R5 ;  /* 0x0000001fff097819 */ /* 0x000fe20000011405 */
[----:B------:R-:W2:Y:S01]  /*0110*/  LDCU.64 UR4, c[0x0][0x358] ;  /* 0x00006b00ff0477ac */ /* 0x000ea20008000a00 */
[----:B0-----:R-:W-:-:S05]  /*0120*/  IMAD R0, R4, UR6, RZ ;  /* 0x0000000604007c24 */ /* 0x001fca000f8e02ff */
[----:B------:R-:W-:-:S04]  /*0130*/  IADD3 R3, P0, PT, R0, R5, RZ ;  /* 0x0000000500037210 */ /* 0x000fc80007f1e0ff */
[----:B-1----:R-:W-:Y:S02]  /*0140*/  LEA R2, P1, R3, UR8, 0x2 ;  /* 0x0000000803027c11 */ /* 0x002fe4000f8210ff */
[----:B------:R-:W-:-:S04]  /*0150*/  LEA.HI.X.SX32 R0, R0, R9, 0x1, P0 ;  /* 0x0000000900007211 */ /* 0x000fc800000f0eff */
[----:B------:R-:W-:-:S05]  /*0160*/  LEA.HI.X R3, R3, UR9, R0, 0x2, P1 ;  /* 0x0000000903037c11 */ /* 0x000fca00088f1400 */
[----:B--2---:R-:W2:Y:S01]  /*0170*/  LDG.E R6, desc[UR4][R2.64] ;  /* 0x0000000402067981 */ /* 0x004ea2000c1e1900 */
[----:B------:R-:W-:-:S05]  /*0180*/  IMAD R0, R4, UR7, RZ ;  /* 0x0000000704007c24 */ /* 0x000fca000f8e02ff */
[----:B------:R-:W-:Y:S02]  /*0190*/  IADD3 R4, P0, P1, R0, UR10, R5 ;  /* 0x0000000a00047c10 */ /* 0x000fe4000f91e005 */
[----:B------:R-:W-:-:S04]  /*01a0*/  SHF.R.S32.HI R0, RZ, 0x1f, R0 ;  /* 0x0000001fff007819 */ /* 0x000fc80000011400 */
[----:B------:R-:W-:Y:S01]  /*01b0*/  IADD3.X R5, PT, PT, R0, UR11, R9, P0, P1 ;  /* 0x0000000b00057c10 */ /* 0x000fe200087e2409 */
[----:B--2---:R-:W0:Y:S04]  /*01c0*/  F2I.U32.TRUNC.NTZ R7, R6 ;  /* 0x0000000600077305 */ /* 0x004e28000020f000 */
[----:B0-----:R-:W-:Y:S04]  /*01d0*/  STG.E.U8 desc[UR4][R4.64], R7 ;  /* 0x0000000704007986 */ /* 0x001fe8000c101104 */
[----:B------:R-:W2:Y:S02]  /*01e0*/  LDG.E R0, desc[UR4][R2.64+0x4] ;  /* 0x0000040402007981 */ /* 0x000ea4000c1e1900 */
[----:B--2---:R-:W0:Y:S02]  /*01f0*/  F2I.U32.TRUNC.NTZ R9, R0 ;  /* 0x0000000000097305 */ /* 0x004e24000020f000 */
[----:B0-----:R-:W-:Y:S04]  /*0200*/  STG.E.U8 desc[UR4][R4.64+0x1], R9 ;  /* 0x0000010904007986 */ /* 0x001fe8000c101104 */
[----:B------:R-:W2:Y:S02]  /*0210*/  LDG.E R8, desc[UR4][R2.64+0x8] ;  /* 0x0000080402087981 */ /* 0x000ea4000c1e1900 */
[----:B--2---:R-:W0:Y:S02]  /*0220*/  F2I.U32.TRUNC.NTZ R11, R8 ;  /* 0x00000008000b7305 */ /* 0x004e24000020f000 */
[----:B0-----:R-:W-:Y:S01]  /*0230*/  STG.E.U8 desc[UR4][R4.64+0x2], R11 ;  /* 0x0000020b04007986 */ /* 0x001fe2000c101104 */
[----:B------:R-:W-:Y:S05]  /*0240*/  EXIT ;  /* 0x000000000000794d */ /* 0x000fea0003800000 */
.L_x_0:
[----:B------:R-:W-:-:S00]  /*0250*/  BRA `(.L_x_0) ;  /* 0xfffffffc00fc7947 */ /* 0x000fc0000383ffff */
[----:B------:R-:W-:-:S00]  /*0260*/  NOP ;  /* 0x0000000000007918 */ /* 0x000fc00000000000 */
        /* <DEDUP_REMOVED lines=9> */
.L_x_1:


//--------------------- .nv.shared.reserved.0     --------------------------
	.section	.nv.shared.reserved.0,"aw",@nobits
	.weak		__nv_reservedSMEM_offset_0_alias
	.size		__nv_reservedSMEM_offset_0_alias, 0, 64
	.other		__nv_reservedSMEM_offset_0_alias,@"STO_CUDA_RESERVED_SHARED STV_DEFAULT"
__nv_reservedSMEM_offset_0_alias:
	.zero		0
	.zero		64


//--------------------- .nv.constant0._Z16data_cast_kernelPfPhiiii --------------------------
	.section	.nv.constant0._Z16data_cast_kernelPfPhiiii,"a",@progbits
	.sectionflags	@""
	.align	4
.nv.constant0._Z16data_cast_kernelPfPhiiii:
	.zero		928


//--------------------- SYMBOLS --------------------------

	.type		.nv.reservedSmem.offset0,@object
	.size		.nv.reservedSmem.offset0,0x4
